	.headerflags	@"EF_CUDA_TEXMODE_UNIFIED EF_CUDA_64BIT_ADDRESS EF_CUDA_ACCELERATORS EF_CUDA_SM90 EF_CUDA_VIRTUAL_SM(EF_CUDA_SM90)"
	.elftype	@"ET_EXEC"


//--------------------- .nv.info                  --------------------------
	.section	.nv.info,"",@"SHT_CUDA_INFO"
	.align	4


	//----- nvinfo : EIATTR_REGCOUNT
	.align		4
        /*0000*/ 	.byte	0x04, 0x2f
        /*0002*/ 	.short	(.L_1 - .L_0)
	.align		4
.L_0:
        /*0004*/ 	.word	index@(triton_poi_fused_add_clamp_10)
        /*0008*/ 	.word	0x0000000b


	//----- nvinfo : EIATTR_MIN_STACK_SIZE
	.align		4
.L_1:
        /*000c*/ 	.byte	0x04, 0x12
        /*000e*/ 	.short	(.L_3 - .L_2)
	.align		4
.L_2:
        /*0010*/ 	.word	index@(triton_poi_fused_add_clamp_10)
        /*0014*/ 	.word	0x00000000


	//----- nvinfo : EIATTR_FRAME_SIZE
	.align		4
.L_3:
        /*0018*/ 	.byte	0x04, 0x11
        /*001a*/ 	.short	(.L_5 - .L_4)
	.align		4
.L_4:
        /*001c*/ 	.word	index@(triton_poi_fused_add_clamp_10)
        /*0020*/ 	.word	0x00000000


	//----- nvinfo : EIATTR_MIN_STACK_SIZE
	.align		4
.L_5:
        /*0024*/ 	.byte	0x04, 0x12
        /*0026*/ 	.short	(.L_7 - .L_6)
	.align		4
.L_6:
        /*0028*/ 	.word	index@(triton_poi_fused_add_clamp_10)
        /*002c*/ 	.word	0x00000000
.L_7:


//--------------------- .nv.info.triton_poi_fused_add_clamp_10 --------------------------
	.section	.nv.info.triton_poi_fused_add_clamp_10,"",@"SHT_CUDA_INFO"
	.sectionflags	@""
	.align	4


	//----- nvinfo : EIATTR_CUDA_API_VERSION
	.align		4
        /*0000*/ 	.byte	0x04, 0x37
        /*0002*/ 	.short	(.L_9 - .L_8)
.L_8:
        /*0004*/ 	.word	0x0000007c


	//----- nvinfo : EIATTR_KPARAM_INFO
	.align		4
.L_9:
        /*0008*/ 	.byte	0x04, 0x17
        /*000a*/ 	.short	(.L_11 - .L_10)
.L_10:
        /*000c*/ 	.word	0x00000000
        /*0010*/ 	.short	0x0001
        /*0012*/ 	.short	0x0008
        /*0014*/ 	.byte	0x00, 0xf0, 0x11, 0x00


	//----- nvinfo : EIATTR_KPARAM_INFO
	.align		4
.L_11:
        /*0018*/ 	.byte	0x04, 0x17
        /*001a*/ 	.short	(.L_13 - .L_12)
.L_12:
        /*001c*/ 	.word	0x00000000
        /*0020*/ 	.short	0x0000
        /*0022*/ 	.short	0x0000
        /*0024*/ 	.byte	0x00, 0xf4, 0x21, 0x00


	//----- nvinfo : EIATTR_SPARSE_MMA_MASK
	.align		4
.L_13:
        /*0028*/ 	.byte	0x03, 0x50
        /*002a*/ 	.short	0x0000


	//----- nvinfo : EIATTR_MAXREG_COUNT
	.align		4
        /*002c*/ 	.byte	0x03, 0x1b
        /*002e*/ 	.short	0x00ff


	//----- nvinfo : EIATTR_EXIT_INSTR_OFFSETS
	.align		4
        /*0030*/ 	.byte	0x04, 0x1c
        /*0032*/ 	.short	(.L_15 - .L_14)


	//   ....[0]....
.L_14:
        /*0034*/ 	.word	0x000001b0


	//   ....[1]....
        /*0038*/ 	.word	0x00000200


	//----- nvinfo : EIATTR_REQNTID
	.align		4
.L_15:
        /*003c*/ 	.byte	0x04, 0x10
        /*003e*/ 	.short	(.L_17 - .L_16)
.L_16:
        /*0040*/ 	.word	0x00000020
        /*0044*/ 	.word	0x00000001
        /*0048*/ 	.word	0x00000001


	//----- nvinfo : EIATTR_CBANK_PARAM_SIZE
	.align		4
.L_17:
        /*004c*/ 	.byte	0x03, 0x19
        /*004e*/ 	.short	0x000c


	//----- nvinfo : EIATTR_PARAM_CBANK
	.align		4
        /*0050*/ 	.byte	0x04, 0x0a
        /*0052*/ 	.short	(.L_19 - .L_18)
	.align		4
.L_18:
        /*0054*/ 	.word	index@(.nv.constant0.triton_poi_fused_add_clamp_10)
        /*0058*/ 	.short	0x0210
        /*005a*/ 	.short	0x000c


	//----- nvinfo : EIATTR_SW_WAR
	.align		4
.L_19:
        /*005c*/ 	.byte	0x04, 0x36
        /*005e*/ 	.short	(.L_21 - .L_20)
.L_20:
        /*0060*/ 	.word	0x00000008
.L_21:


//--------------------- .nv.callgraph             --------------------------
	.section	.nv.callgraph,"",@"SHT_CUDA_CALLGRAPH"
	.align	4
	.sectionentsize	8
	.align		4
        /*0000*/ 	.word	0x00000000
	.align		4
        /*0004*/ 	.word	0xffffffff
	.align		4
        /*0008*/ 	.word	0x00000000
	.align		4
        /*000c*/ 	.word	0xfffffffe
	.align		4
        /*0010*/ 	.word	0x00000000
	.align		4
        /*0014*/ 	.word	0xfffffffd
	.align		4
        /*0018*/ 	.word	0x00000000
	.align		4
        /*001c*/ 	.word	0xfffffffc


//--------------------- .text.triton_poi_fused_add_clamp_10 --------------------------
	.section	.text.triton_poi_fused_add_clamp_10,"ax",@progbits
	.align	128
        .global         triton_poi_fused_add_clamp_10
        .type           triton_poi_fused_add_clamp_10,@function
        .size           triton_poi_fused_add_clamp_10,(.L_x_1 - triton_poi_fused_add_clamp_10)
        .other          triton_poi_fused_add_clamp_10,@"STO_CUDA_ENTRY STV_DEFAULT"
triton_poi_fused_add_clamp_10:
.text.triton_poi_fused_add_clamp_10:
[----:B------:R-:W0:Y:S02]  /*0000*/  LDC R1, c[0x0][0x28] ;  /* 0x00000a00ff017b82 */ /* 0x000e240000000800 */
[----:B------:R-:W1:Y:S01]  /*0010*/  S2R R0, SR_TID.X ;  /* 0x0000000000007919 */ /* 0x000e620000002100 */
[----:B------:R-:W-:Y:S01]  /*0020*/  IMAD.MOV.U32 R3, RZ, RZ, 0x3f000000 ;  /* 0x3f000000ff037424 */ /* 0x000fe200078e00ff */
[----:B------:R-:W2:Y:S01]  /*0030*/  S2R R5, SR_CTAID.X ;  /* 0x0000000000057919 */ /* 0x000ea20000002500 */
[----:B-1----:R-:W-:-:S05]  /*0040*/  IMAD.SHL.U32 R0, R0, 0x2, RZ ;  /* 0x0000000200007824 */ /* 0x002fca00078e00ff */
[----:B------:R-:W-:-:S05]  /*0050*/  LOP3.LUT R0, R0, 0x3e, RZ, 0xc0, !PT ;  /* 0x0000003e00007812 */ /* 0x000fca00078ec0ff */
[----:B--2---:R-:W-:-:S05]  /*0060*/  IMAD R5, R5, 0x40, R0 ;  /* 0x0000004005057824 */ /* 0x004fca00078e0200 */
[----:B------:R-:W-:Y:S02]  /*0070*/  IADD3 R0, R5, 0x1, RZ ;  /* 0x0000000105007810 */ /* 0x000fe40007ffe0ff */
[----:B------:R-:W-:Y:S02]  /*0080*/  I2FP.F32.S32 R2, R5 ;  /* 0x0000000500027245 */ /* 0x000fe40000201400 */
[----:B------:R-:W-:Y:S02]  /*0090*/  I2FP.F32.S32 R0, R0 ;  /* 0x0000000000007245 */ /* 0x000fe40000201400 */
[----:B------:R-:W-:Y:S01]  /*00a0*/  ISETP.GE.AND P0, PT, R5, 0x40, PT ;  /* 0x000000400500780c */ /* 0x000fe20003f06270 */
[----:B------:R-:W-:Y:S02]  /*00b0*/  FADD R2, R2, 0.5 ;  /* 0x3f00000002027421 */ /* 0x000fe40000000000 */
[----:B------:R-:W-:Y:S02]  /*00c0*/  FADD R0, R0, 0.5 ;  /* 0x3f00000000007421 */ /* 0x000fe40000000000 */
[----:B------:R-:W-:-:S02]  /*00d0*/  FFMA R2, R2, R3, -0.5 ;  /* 0xbf00000002027423 */ /* 0x000fc40000000003 */
[----:B------:R-:W-:-:S03]  /*00e0*/  FFMA R0, R0, R3, -0.5 ;  /* 0xbf00000000007423 */ /* 0x000fc60000000003 */
[----:B------:R-:W-:Y:S02]  /*00f0*/  FMNMX R4, RZ, R2, !PT ;  /* 0x00000002ff047209 */ /* 0x000fe40007800000 */
[----:B------:R-:W-:Y:S01]  /*0100*/  FMNMX R0, RZ, R0, !PT ;  /* 0x00000000ff007209 */ /* 0x000fe20007800000 */
[----:B------:R-:W1:Y:S03]  /*0110*/  LDC.64 R2, c[0x0][0x210] ;  /* 0x00008400ff027b82 */ /* 0x000e660000000a00 */
[----:B------:R-:W2:Y:S08]  /*0120*/  F2I.TRUNC.NTZ R4, R4 ;  /* 0x0000000400047305 */ /* 0x000eb0000020f100 */
[----:B------:R-:W3:Y:S01]  /*0130*/  F2I.TRUNC.NTZ R0, R0 ;  /* 0x0000000000007305 */ /* 0x000ee2000020f100 */
[----:B--2---:R-:W-:-:S05]  /*0140*/  VIMNMX R6, R4, 0x1e, PT ;  /* 0x0000001e04067848 */ /* 0x004fca0003fe0100 */
[----:B------:R-:W-:Y:S02]  /*0150*/  VIADD R6, R6, 0x1 ;  /* 0x0000000106067836 */ /* 0x000fe40000000000 */
[----:B-1----:R-:W-:Y:S01]  /*0160*/  IMAD.WIDE R2, R5, 0x8, R2 ;  /* 0x0000000805027825 */ /* 0x002fe200078e0202 */
[----:B---3--:R-:W-:Y:S02]  /*0170*/  VIMNMX R7, R0, 0x1e, PT ;  /* 0x0000001e00077848 */ /* 0x008fe40003fe0100 */
[----:B------:R-:W-:Y:S02]  /*0180*/  SHF.R.S32.HI R5, RZ, 0x1f, R6 ;  /* 0x0000001fff057819 */ /* 0x000fe40000011406 */
[----:B------:R-:W-:-:S04]  /*0190*/  IADD3 R8, R7, 0x1, RZ ;  /* 0x0000000107087810 */ /* 0x000fc80007ffe0ff */
[----:B------:R-:W-:Y:S01]  /*01a0*/  SHF.R.S32.HI R7, RZ, 0x1f, R8 ;  /* 0x0000001fff077819 */ /* 0x000fe20000011408 */
[----:B------:R-:W-:Y:S06]  /*01b0*/  @P0 EXIT ;  /* 0x000000000000094d */ /* 0x000fec0003800000 */
[----:B------:R-:W-:Y:S01]  /*01c0*/  IMAD.MOV.U32 R4, RZ, RZ, R6 ;  /* 0x000000ffff047224 */ /* 0x000fe200078e0006 */
[----:B------:R-:W-:Y:S01]  /*01d0*/  MOV R6, R8 ;  /* 0x0000000800067202 */ /* 0x000fe20000000f00 */
[----:B------:R-:W-:-:S04]  /*01e0*/  ULDC.64 UR4, c[0x0][0x208] ;  /* 0x0000820000047ab9 */ /* 0x000fc80000000a00 */
[----:B------:R-:W-:Y:S01]  /*01f0*/  STG.E.128 desc[UR4][R2.64], R4 ;  /* 0x0000000402007986 */ /* 0x000fe2000c101d04 */
[----:B------:R-:W-:Y:S05]  /*0200*/  EXIT ;  /* 0x000000000000794d */ /* 0x000fea0003800000 */
.L_x_0:
[----:B------:R-:W-:-:S00]  /*0210*/  BRA `(.L_x_0) ;  /* 0xfffffffc00fc7947 */ /* 0x000fc0000383ffff */
[----:B------:R-:W-:-:S00]  /*0220*/  NOP ;  /* 0x0000000000007918 */ /* 0x000fc00000000000 */
        /* <DEDUP_REMOVED lines=13> */
.L_x_1:


//--------------------- .nv.constant0.triton_poi_fused_add_clamp_10 --------------------------
	.section	.nv.constant0.triton_poi_fused_add_clamp_10,"a",@progbits
	.sectionflags	@""
	.align	4
.nv.constant0.triton_poi_fused_add_clamp_10:
	.zero		540
